	.headerflags	@"EF_CUDA_TEXMODE_UNIFIED EF_CUDA_64BIT_ADDRESS EF_CUDA_ACCELERATORS EF_CUDA_SM90 EF_CUDA_VIRTUAL_SM(EF_CUDA_SM90)"
	.elftype	@"ET_EXEC"


//--------------------- .nv.info                  --------------------------
	.section	.nv.info,"",@"SHT_CUDA_INFO"
	.align	4


	//----- nvinfo : EIATTR_REGCOUNT
	.align		4
        /*0000*/ 	.byte	0x04, 0x2f
        /*0002*/ 	.short	(.L_1 - .L_0)
	.align		4
.L_0:
        /*0004*/ 	.word	index@(triton_poi_fused_constant_pad_nd_0)
        /*0008*/ 	.word	0x0000000e


	//----- nvinfo : EIATTR_MIN_STACK_SIZE
	.align		4
.L_1:
        /*000c*/ 	.byte	0x04, 0x12
        /*000e*/ 	.short	(.L_3 - .L_2)
	.align		4
.L_2:
        /*0010*/ 	.word	index@(triton_poi_fused_constant_pad_nd_0)
        /*0014*/ 	.word	0x00000000


	//----- nvinfo : EIATTR_FRAME_SIZE
	.align		4
.L_3:
        /*0018*/ 	.byte	0x04, 0x11
        /*001a*/ 	.short	(.L_5 - .L_4)
	.align		4
.L_4:
        /*001c*/ 	.word	index@(triton_poi_fused_constant_pad_nd_0)
        /*0020*/ 	.word	0x00000000


	//----- nvinfo : EIATTR_MIN_STACK_SIZE
	.align		4
.L_5:
        /*0024*/ 	.byte	0x04, 0x12
        /*0026*/ 	.short	(.L_7 - .L_6)
	.align		4
.L_6:
        /*0028*/ 	.word	index@(triton_poi_fused_constant_pad_nd_0)
        /*002c*/ 	.word	0x00000000
.L_7:


//--------------------- .nv.info.triton_poi_fused_constant_pad_nd_0 --------------------------
	.section	.nv.info.triton_poi_fused_constant_pad_nd_0,"",@"SHT_CUDA_INFO"
	.sectionflags	@""
	.align	4


	//----- nvinfo : EIATTR_CUDA_API_VERSION
	.align		4
        /*0000*/ 	.byte	0x04, 0x37
        /*0002*/ 	.short	(.L_9 - .L_8)
.L_8:
        /*0004*/ 	.word	0x0000007c


	//----- nvinfo : EIATTR_KPARAM_INFO
	.align		4
.L_9:
        /*0008*/ 	.byte	0x04, 0x17
        /*000a*/ 	.short	(.L_11 - .L_10)
.L_10:
        /*000c*/ 	.word	0x00000000
        /*0010*/ 	.short	0x0002
        /*0012*/ 	.short	0x0010
        /*0014*/ 	.byte	0x00, 0xf0, 0x11, 0x00


	//----- nvinfo : EIATTR_KPARAM_INFO
	.align		4
.L_11:
        /*0018*/ 	.byte	0x04, 0x17
        /*001a*/ 	.short	(.L_13 - .L_12)
.L_12:
        /*001c*/ 	.word	0x00000000
        /*0020*/ 	.short	0x0001
        /*0022*/ 	.short	0x0008
        /*0024*/ 	.byte	0x00, 0xf4, 0x21, 0x00


	//----- nvinfo : EIATTR_KPARAM_INFO
	.align		4
.L_13:
        /*0028*/ 	.byte	0x04, 0x17
        /*002a*/ 	.short	(.L_15 - .L_14)
.L_14:
        /*002c*/ 	.word	0x00000000
        /*0030*/ 	.short	0x0000
        /*0032*/ 	.short	0x0000
        /*0034*/ 	.byte	0x00, 0xf4, 0x21, 0x00


	//----- nvinfo : EIATTR_SPARSE_MMA_MASK
	.align		4
.L_15:
        /*0038*/ 	.byte	0x03, 0x50
        /*003a*/ 	.short	0x0000


	//----- nvinfo : EIATTR_MAXREG_COUNT
	.align		4
        /*003c*/ 	.byte	0x03, 0x1b
        /*003e*/ 	.short	0x00ff


	//----- nvinfo : EIATTR_EXIT_INSTR_OFFSETS
	.align		4
        /*0040*/ 	.byte	0x04, 0x1c
        /*0042*/ 	.short	(.L_17 - .L_16)


	//   ....[0]....
.L_16:
        /*0044*/ 	.word	0x00000250


	//   ....[1]....
        /*0048*/ 	.word	0x00000270


	//----- nvinfo : EIATTR_REQNTID
	.align		4
.L_17:
        /*004c*/ 	.byte	0x04, 0x10
        /*004e*/ 	.short	(.L_19 - .L_18)
.L_18:
        /*0050*/ 	.word	0x00000080
        /*0054*/ 	.word	0x00000001
        /*0058*/ 	.word	0x00000001


	//----- nvinfo : EIATTR_CRS_STACK_SIZE
	.align		4
.L_19:
        /*005c*/ 	.byte	0x04, 0x1e
        /*005e*/ 	.short	(.L_21 - .L_20)
.L_20:
        /*0060*/ 	.word	0x00000000


	//----- nvinfo : EIATTR_CBANK_PARAM_SIZE
	.align		4
.L_21:
        /*0064*/ 	.byte	0x03, 0x19
        /*0066*/ 	.short	0x0014


	//----- nvinfo : EIATTR_PARAM_CBANK
	.align		4
        /*0068*/ 	.byte	0x04, 0x0a
        /*006a*/ 	.short	(.L_23 - .L_22)
	.align		4
.L_22:
        /*006c*/ 	.word	index@(.nv.constant0.triton_poi_fused_constant_pad_nd_0)
        /*0070*/ 	.short	0x0210
        /*0072*/ 	.short	0x0014


	//----- nvinfo : EIATTR_SW_WAR
	.align		4
.L_23:
        /*0074*/ 	.byte	0x04, 0x36
        /*0076*/ 	.short	(.L_25 - .L_24)
.L_24:
        /*0078*/ 	.word	0x00000008
.L_25:


//--------------------- .nv.callgraph             --------------------------
	.section	.nv.callgraph,"",@"SHT_CUDA_CALLGRAPH"
	.align	4
	.sectionentsize	8
	.align		4
        /*0000*/ 	.word	0x00000000
	.align		4
        /*0004*/ 	.word	0xffffffff
	.align		4
        /*0008*/ 	.word	0x00000000
	.align		4
        /*000c*/ 	.word	0xfffffffe
	.align		4
        /*0010*/ 	.word	0x00000000
	.align		4
        /*0014*/ 	.word	0xfffffffd
	.align		4
        /*0018*/ 	.word	0x00000000
	.align		4
        /*001c*/ 	.word	0xfffffffc


//--------------------- .text.triton_poi_fused_constant_pad_nd_0 --------------------------
	.section	.text.triton_poi_fused_constant_pad_nd_0,"ax",@progbits
	.align	128
        .global         triton_poi_fused_constant_pad_nd_0
        .type           triton_poi_fused_constant_pad_nd_0,@function
        .size           triton_poi_fused_constant_pad_nd_0,(.L_x_3 - triton_poi_fused_constant_pad_nd_0)
        .other          triton_poi_fused_constant_pad_nd_0,@"STO_CUDA_ENTRY STV_DEFAULT"
triton_poi_fused_constant_pad_nd_0:
.text.triton_poi_fused_constant_pad_nd_0:
[----:B------:R-:W0:Y:S02]  /*0000*/  LDC R1, c[0x0][0x28] ;  /* 0x00000a00ff017b82 */ /* 0x000e240000000800 */
[----:B------:R-:W1:Y:S01]  /*0010*/  S2R R0, SR_TID.X ;  /* 0x0000000000007919 */ /* 0x000e620000002100 */
[----:B------:R-:W-:Y:S01]  /*0020*/  ULDC.64 UR4, c[0x0][0x210] ;  /* 0x0000840000047ab9 */ /* 0x000fe20000000a00 */
[----:B------:R-:W-:Y:S01]  /*0030*/  BSSY B0, `(.L_x_0) ;  /* 0x0000020000007945 */ /* 0x000fe20003800000 */
[----:B------:R-:W2:Y:S01]  /*0040*/  S2R R7, SR_CTAID.X ;  /* 0x0000000000077919 */ /* 0x000ea20000002500 */
[----:B-1----:R-:W-:Y:S02]  /*0050*/  LOP3.LUT R0, R0, 0x7f, RZ, 0xc0, !PT ;  /* 0x0000007f00007812 */ /* 0x002fe400078ec0ff */
[----:B--2---:R-:W-:-:S03]  /*0060*/  SHF.R.S32.HI R2, RZ, 0x18, R7 ;  /* 0x00000018ff027819 */ /* 0x004fc60000011407 */
[----:B------:R-:W-:Y:S01]  /*0070*/  IMAD R7, R7, 0x80, R0 ;  /* 0x0000008007077824 */ /* 0x000fe200078e0200 */
[----:B------:R-:W-:-:S03]  /*0080*/  SGXT R0, R2, 0x1 ;  /* 0x000000010200781a */ /* 0x000fc60000000200 */
[----:B------:R-:W-:Y:S01]  /*0090*/  IMAD.HI R5, R7, 0x2aaaaaab, RZ ;  /* 0x2aaaaaab07057827 */ /* 0x000fe200078e02ff */
[----:B------:R-:W-:-:S04]  /*00a0*/  LEA.HI R0, R0, R7, RZ, 0x2 ;  /* 0x0000000700007211 */ /* 0x000fc800078f10ff */
[----:B------:R-:W-:Y:S02]  /*00b0*/  SHF.R.U32.HI R6, RZ, 0x1f, R5 ;  /* 0x0000001fff067819 */ /* 0x000fe40000011605 */
[----:B------:R-:W-:Y:S02]  /*00c0*/  SHF.R.S32.HI R0, RZ, 0x2, R0 ;  /* 0x00000002ff007819 */ /* 0x000fe40000011400 */
[----:B------:R-:W-:-:S03]  /*00d0*/  LEA.HI.SX32 R6, R5, R6, 0x1e ;  /* 0x0000000605067211 */ /* 0x000fc600078ff2ff */
[----:B------:R-:W-:-:S04]  /*00e0*/  IMAD.HI R2, R0, 0x2aaaaaab, RZ ;  /* 0x2aaaaaab00027827 */ /* 0x000fc800078e02ff */
[----:B------:R-:W-:Y:S01]  /*00f0*/  IMAD R5, R6, -0x18, R7 ;  /* 0xffffffe806057824 */ /* 0x000fe200078e0207 */
[----:B------:R-:W-:Y:S01]  /*0100*/  LEA.HI R4, R2, R2, RZ, 0x1 ;  /* 0x0000000202047211 */ /* 0x000fe200078f08ff */
[----:B------:R-:W-:Y:S01]  /*0110*/  IMAD.SHL.U32 R6, R6, 0x10, RZ ;  /* 0x0000001006067824 */ /* 0x000fe200078e00ff */
[----:B------:R-:W1:Y:S02]  /*0120*/  LDC.64 R2, c[0x0][0x218] ;  /* 0x00008600ff027b82 */ /* 0x000e640000000a00 */
[----:B------:R-:W-:Y:S01]  /*0130*/  SHF.R.S32.HI R11, RZ, 0x1f, R5 ;  /* 0x0000001fff0b7819 */ /* 0x000fe20000011405 */
[----:B------:R-:W-:Y:S01]  /*0140*/  IMAD R4, R4, 0x6, RZ ;  /* 0x0000000604047824 */ /* 0x000fe200078e02ff */
[----:B------:R-:W-:-:S04]  /*0150*/  IADD3 R5, P1, R5, R6, RZ ;  /* 0x0000000605057210 */ /* 0x000fc80007f3e0ff */
[----:B------:R-:W-:Y:S02]  /*0160*/  LOP3.LUT R9, RZ, R4, RZ, 0x33, !PT ;  /* 0x00000004ff097212 */ /* 0x000fe400078e33ff */
[----:B------:R-:W-:Y:S02]  /*0170*/  LEA.HI.X.SX32 R6, R6, R11, 0x1, P1 ;  /* 0x0000000b06067211 */ /* 0x000fe400008f0eff */
[----:B------:R-:W-:Y:S01]  /*0180*/  LEA R4, P2, R5, UR4, 0x2 ;  /* 0x0000000405047c11 */ /* 0x000fe2000f8410ff */
[----:B------:R-:W-:Y:S01]  /*0190*/  IMAD.IADD R9, R0, 0x1, R9 ;  /* 0x0000000100097824 */ /* 0x000fe200078e0209 */
[----:B------:R-:W-:Y:S01]  /*01a0*/  ISETP.GE.AND P1, PT, R7, 0x180, PT ;  /* 0x000001800700780c */ /* 0x000fe20003f26270 */
[----:B------:R-:W-:Y:S01]  /*01b0*/  IMAD.MOV.U32 R0, RZ, RZ, RZ ;  /* 0x000000ffff007224 */ /* 0x000fe200078e00ff */
[----:B------:R-:W-:Y:S01]  /*01c0*/  LEA.HI.X R5, R5, UR5, R6, 0x2, P2 ;  /* 0x0000000505057c11 */ /* 0x000fe200090f1406 */
[----:B------:R-:W-:Y:S01]  /*01d0*/  ULDC.64 UR4, c[0x0][0x208] ;  /* 0x0000820000047ab9 */ /* 0x000fe20000000a00 */
[----:B------:R-:W-:-:S04]  /*01e0*/  ISETP.GE.U32.AND P0, PT, R9, 0x4, PT ;  /* 0x000000040900780c */ /* 0x000fc80003f06070 */
[C---:B------:R-:W-:Y:S01]  /*01f0*/  ISETP.LT.AND P0, PT, R7.reuse, 0x180, !P0 ;  /* 0x000001800700780c */ /* 0x040fe20004701270 */
[----:B-1----:R-:W-:-:S12]  /*0200*/  IMAD.WIDE R2, R7, 0x4, R2 ;  /* 0x0000000407027825 */ /* 0x002fd800078e0202 */
[----:B------:R-:W-:Y:S05]  /*0210*/  @!P0 BRA `(.L_x_1) ;  /* 0x0000000000048947 */ /* 0x000fea0003800000 */
[----:B------:R1:W5:Y:S02]  /*0220*/  LDG.E R0, desc[UR4][R4.64+-0x10] ;  /* 0xfffff00404007981 */ /* 0x000364000c1e1900 */
.L_x_1:
[----:B------:R-:W-:Y:S05]  /*0230*/  BSYNC B0 ;  /* 0x0000000000007941 */ /* 0x000fea0003800000 */
.L_x_0:
[----:B-1---5:R-:W-:Y:S01]  /*0240*/  SEL R5, R0, RZ, P0 ;  /* 0x000000ff00057207 */ /* 0x022fe20000000000 */
[----:B------:R-:W-:Y:S06]  /*0250*/  @P1 EXIT ;  /* 0x000000000000194d */ /* 0x000fec0003800000 */
[----:B------:R-:W-:Y:S01]  /*0260*/  STG.E desc[UR4][R2.64], R5 ;  /* 0x0000000502007986 */ /* 0x000fe2000c101904 */
[----:B------:R-:W-:Y:S05]  /*0270*/  EXIT ;  /* 0x000000000000794d */ /* 0x000fea0003800000 */
.L_x_2:
[----:B------:R-:W-:-:S00]  /*0280*/  BRA `(.L_x_2) ;  /* 0xfffffffc00fc7947 */ /* 0x000fc0000383ffff */
[----:B------:R-:W-:-:S00]  /*0290*/  NOP ;  /* 0x0000000000007918 */ /* 0x000fc00000000000 */
        /* <DEDUP_REMOVED lines=14> */
.L_x_3:


//--------------------- .nv.constant0.triton_poi_fused_constant_pad_nd_0 --------------------------
	.section	.nv.constant0.triton_poi_fused_constant_pad_nd_0,"a",@progbits
	.sectionflags	@""
	.align	4
.nv.constant0.triton_poi_fused_constant_pad_nd_0:
	.zero		548
